//
// Generated by NVIDIA NVVM Compiler
//
// Compiler Build ID: CL-36424714
// Cuda compilation tools, release 13.0, V13.0.88
// Based on NVVM 20.0.0
//

.version 9.0
.target sm_100
.address_size 64

	// .globl	_Z18JacobiPreconditionPdS_S_i

.visible .entry _Z18JacobiPreconditionPdS_S_i(
	.param .u64 .ptr .align 1 _Z18JacobiPreconditionPdS_S_i_param_0,
	.param .u64 .ptr .align 1 _Z18JacobiPreconditionPdS_S_i_param_1,
	.param .u64 .ptr .align 1 _Z18JacobiPreconditionPdS_S_i_param_2,
	.param .u32 _Z18JacobiPreconditionPdS_S_i_param_3
)
{
	.reg .pred 	%p<2>;
	.reg .b32 	%r<7>;
	.reg .b64 	%rd<12>;
	.reg .b64 	%fd<4>;

	ld.param.u64 	%rd1, [_Z18JacobiPreconditionPdS_S_i_param_0];
	ld.param.u64 	%rd2, [_Z18JacobiPreconditionPdS_S_i_param_1];
	ld.param.u64 	%rd3, [_Z18JacobiPreconditionPdS_S_i_param_2];
	ld.param.u32 	%r2, [_Z18JacobiPreconditionPdS_S_i_param_3];
	mov.u32 	%r3, %ctaid.x;
	mov.u32 	%r4, %ntid.x;
	mov.u32 	%r5, %tid.x;
	mad.lo.s32 	%r1, %r3, %r4, %r5;
	setp.ge.s32 	%p1, %r1, %r2;
	@%p1 bra 	$L__BB0_2;
	cvta.to.global.u64 	%rd4, %rd1;
	cvta.to.global.u64 	%rd5, %rd2;
	cvta.to.global.u64 	%rd6, %rd3;
	mul.wide.s32 	%rd7, %r1, 8;
	add.s64 	%rd8, %rd4, %rd7;
	ld.global.f64 	%fd1, [%rd8];
	mad.lo.s32 	%r6, %r2, %r1, %r1;
	mul.wide.s32 	%rd9, %r6, 8;
	add.s64 	%rd10, %rd5, %rd9;
	ld.global.f64 	%fd2, [%rd10];
	div.rn.f64 	%fd3, %fd1, %fd2;
	add.s64 	%rd11, %rd6, %rd7;
	st.global.f64 	[%rd11], %fd3;
$L__BB0_2:
	ret;

}


// ===== COMPILED SASS (sm_100) =====

	.target	sm_100

	.elftype	@"ET_EXEC"


//--------------------- .note.nv.tkinfo           --------------------------
	.section	.note.nv.tkinfo,"",@"SHT_NOTE"
	.sectionflags	@"SHF_NOTE_NV_TKINFO"
	.tkinfo
        /*0018*/ 	.word	0x00000002
        /*0030*/ 	.string	""
        /*0030*/ 	.string	"ptxas"
        /*0030*/ 	.string	"Cuda compilation tools, release 13.0, V13.0.88"
        /*0030*/ 	.string	"Build cuda_13.0.r13.0/compiler.36424714_0"
        /*0030*/ 	.string	"-arch sm_100 -m 64 "



//--------------------- .note.nv.cuinfo           --------------------------
	.section	.note.nv.cuinfo,"",@"SHT_NOTE"
	.sectionflags	@"SHF_NOTE_NV_CUINFO"
        /*0018*/ 	.short	0x0002
        /*001a*/ 	.short	0x0064
        /*001c*/ 	.short	0x0082
	.zero		2


//--------------------- .nv.info                  --------------------------
	.section	.nv.info,"",@"SHT_CUDA_INFO"
	.align	4


	//----- nvinfo : EIATTR_REGCOUNT
	.align		4
        /*0000*/ 	.byte	0x04, 0x2f
        /*0002*/ 	.short	(.L_1 - .L_0)
	.align		4
.L_0:
        /*0004*/ 	.word	index@(_Z18JacobiPreconditionPdS_S_i)
        /*0008*/ 	.word	0x00000019


	//----- nvinfo : EIATTR_FRAME_SIZE
	.align		4
.L_1:
        /*000c*/ 	.byte	0x04, 0x11
        /*000e*/ 	.short	(.L_3 - .L_2)
	.align		4
.L_2:
        /*0010*/ 	.word	index@($__internal_0_$__cuda_sm20_div_rn_f64_full)
        /*0014*/ 	.word	0x00000000


	//----- nvinfo : EIATTR_FRAME_SIZE
	.align		4
.L_3:
        /*0018*/ 	.byte	0x04, 0x11
        /*001a*/ 	.short	(.L_5 - .L_4)
	.align		4
.L_4:
        /*001c*/ 	.word	index@(_Z18JacobiPreconditionPdS_S_i)
        /*0020*/ 	.word	0x00000000


	//----- nvinfo : EIATTR_MIN_STACK_SIZE
	.align		4
.L_5:
        /*0024*/ 	.byte	0x04, 0x12
        /*0026*/ 	.short	(.L_7 - .L_6)
	.align		4
.L_6:
        /*0028*/ 	.word	index@(_Z18JacobiPreconditionPdS_S_i)
        /*002c*/ 	.word	0x00000000
.L_7:


//--------------------- .nv.compat                --------------------------
	.section	.nv.compat,"",@"SHT_CUDA_COMPAT_INFO"
	.align	4
        /*0000*/ 	.byte	0x02, 0x09, 0x00, 0x00, 0x02, 0x02, 0x01, 0x00, 0x02, 0x05, 0x05, 0x00, 0x03, 0x07, 0x01, 0x01
        /*0010*/ 	.byte	0x02, 0x03, 0x00, 0x00, 0x02, 0x06, 0x01, 0x00, 0x04, 0x0b, 0x08, 0x00, 0x01, 0x00, 0x00, 0x00
        /*0020*/ 	.byte	0x00, 0x00, 0x00, 0x00


//--------------------- .nv.info._Z18JacobiPreconditionPdS_S_i --------------------------
	.section	.nv.info._Z18JacobiPreconditionPdS_S_i,"",@"SHT_CUDA_INFO"
	.sectionflags	@""
	.align	4


	//----- nvinfo : EIATTR_CUDA_API_VERSION
	.align		4
        /*0000*/ 	.byte	0x04, 0x37
        /*0002*/ 	.short	(.L_9 - .L_8)
.L_8:
        /*0004*/ 	.word	0x00000082


	//----- nvinfo : EIATTR_KPARAM_INFO
	.align		4
.L_9:
        /*0008*/ 	.byte	0x04, 0x17
        /*000a*/ 	.short	(.L_11 - .L_10)
.L_10:
        /*000c*/ 	.word	0x00000000
        /*0010*/ 	.short	0x0003
        /*0012*/ 	.short	0x0018
        /*0014*/ 	.byte	0x00, 0xf0, 0x11, 0x00


	//----- nvinfo : EIATTR_KPARAM_INFO
	.align		4
.L_11:
        /*0018*/ 	.byte	0x04, 0x17
        /*001a*/ 	.short	(.L_13 - .L_12)
.L_12:
        /*001c*/ 	.word	0x00000000
        /*0020*/ 	.short	0x0002
        /*0022*/ 	.short	0x0010
        /*0024*/ 	.byte	0x00, 0xf5, 0x21, 0x00


	//----- nvinfo : EIATTR_KPARAM_INFO
	.align		4
.L_13:
        /*0028*/ 	.byte	0x04, 0x17
        /*002a*/ 	.short	(.L_15 - .L_14)
.L_14:
        /*002c*/ 	.word	0x00000000
        /*0030*/ 	.short	0x0001
        /*0032*/ 	.short	0x0008
        /*0034*/ 	.byte	0x00, 0xf5, 0x21, 0x00


	//----- nvinfo : EIATTR_KPARAM_INFO
	.align		4
.L_15:
        /*0038*/ 	.byte	0x04, 0x17
        /*003a*/ 	.short	(.L_17 - .L_16)
.L_16:
        /*003c*/ 	.word	0x00000000
        /*0040*/ 	.short	0x0000
        /*0042*/ 	.short	0x0000
        /*0044*/ 	.byte	0x00, 0xf5, 0x21, 0x00


	//----- nvinfo : EIATTR_SPARSE_MMA_MASK
	.align		4
.L_17:
        /*0048*/ 	.byte	0x03, 0x50
        /*004a*/ 	.short	0x0000


	//----- nvinfo : EIATTR_MAXREG_COUNT
	.align		4
        /*004c*/ 	.byte	0x03, 0x1b
        /*004e*/ 	.short	0x00ff


	//----- nvinfo : EIATTR_MERCURY_ISA_VERSION
	.align		4
        /*0050*/ 	.byte	0x03, 0x5f
        /*0052*/ 	.short	0x0101


	//----- nvinfo : EIATTR_VRC_CTA_INIT_COUNT
	.align		4
        /*0054*/ 	.byte	0x02, 0x4a
	.zero		1
	.zero		1


	//----- nvinfo : EIATTR_EXIT_INSTR_OFFSETS
	.align		4
        /*0058*/ 	.byte	0x04, 0x1c
        /*005a*/ 	.short	(.L_19 - .L_18)


	//   ....[0]....
.L_18:
        /*005c*/ 	.word	0x00000070


	//   ....[1]....
        /*0060*/ 	.word	0x00000250


	//----- nvinfo : EIATTR_CRS_STACK_SIZE
	.align		4
.L_19:
        /*0064*/ 	.byte	0x04, 0x1e
        /*0066*/ 	.short	(.L_21 - .L_20)
.L_20:
        /*0068*/ 	.word	0x00000000


	//----- nvinfo : EIATTR_CBANK_PARAM_SIZE
	.align		4
.L_21:
        /*006c*/ 	.byte	0x03, 0x19
        /*006e*/ 	.short	0x001c


	//----- nvinfo : EIATTR_PARAM_CBANK
	.align		4
        /*0070*/ 	.byte	0x04, 0x0a
        /*0072*/ 	.short	(.L_23 - .L_22)
	.align		4
.L_22:
        /*0074*/ 	.word	index@(.nv.constant0._Z18JacobiPreconditionPdS_S_i)
        /*0078*/ 	.short	0x0380
        /*007a*/ 	.short	0x001c


	//----- nvinfo : EIATTR_SW_WAR
	.align		4
.L_23:
        /*007c*/ 	.byte	0x04, 0x36
        /*007e*/ 	.short	(.L_25 - .L_24)
.L_24:
        /*0080*/ 	.word	0x00000008
.L_25:


//--------------------- .nv.callgraph             --------------------------
	.section	.nv.callgraph,"",@"SHT_CUDA_CALLGRAPH"
	.align	4
	.sectionentsize	8
	.align		4
        /*0000*/ 	.word	0x00000000
	.align		4
        /*0004*/ 	.word	0xffffffff
	.align		4
        /*0008*/ 	.word	0x00000000
	.align		4
        /*000c*/ 	.word	0xfffffffe
	.align		4
        /*0010*/ 	.word	0x00000000
	.align		4
        /*0014*/ 	.word	0xfffffffd
	.align		4
        /*0018*/ 	.word	0x00000000
	.align		4
        /*001c*/ 	.word	0xfffffffc


//--------------------- .text._Z18JacobiPreconditionPdS_S_i --------------------------
	.section	.text._Z18JacobiPreconditionPdS_S_i,"ax",@progbits
	.align	128
        .global         _Z18JacobiPreconditionPdS_S_i
        .type           _Z18JacobiPreconditionPdS_S_i,@function
        .size           _Z18JacobiPreconditionPdS_S_i,(.L_x_8 - _Z18JacobiPreconditionPdS_S_i)
        .other          _Z18JacobiPreconditionPdS_S_i,@"STO_CUDA_ENTRY STV_DEFAULT"
_Z18JacobiPreconditionPdS_S_i:
.text._Z18JacobiPreconditionPdS_S_i:
[----:B------:R-:W-:Y:S01]  /*0000*/  LDC R1, c[0x0][0x37c] ;  /* 0x0000df00ff017b82 */ /* 0x000fe20000000800 */
[----:B------:R-:W0:Y:S07]  /*0010*/  S2R R3, SR_TID.X ;  /* 0x0000000000037919 */ /* 0x000e2e0000002100 */
[----:B------:R-:W0:Y:S01]  /*0020*/  S2UR UR4, SR_CTAID.X ;  /* 0x00000000000479c3 */ /* 0x000e220000002500 */
[----:B------:R-:W1:Y:S07]  /*0030*/  LDCU UR6, c[0x0][0x398] ;  /* 0x00007300ff0677ac */ /* 0x000e6e0008000800 */
[----:B------:R-:W0:Y:S02]  /*0040*/  LDC R0, c[0x0][0x360] ;  /* 0x0000d800ff007b82 */ /* 0x000e240000000800 */
[----:B0-----:R-:W-:-:S05]  /*0050*/  IMAD R0, R0, UR4, R3 ;  /* 0x0000000400007c24 */ /* 0x001fca000f8e0203 */
[----:B-1----:R-:W-:-:S13]  /*0060*/  ISETP.GE.AND P0, PT, R0, UR6, PT ;  /* 0x0000000600007c0c */ /* 0x002fda000bf06270 */
[----:B------:R-:W-:Y:S05]  /*0070*/  @P0 EXIT ;  /* 0x000000000000094d */ /* 0x000fea0003800000 */
[----:B------:R-:W0:Y:S01]  /*0080*/  LDC.64 R4, c[0x0][0x388] ;  /* 0x0000e200ff047b82 */ /* 0x000e220000000a00 */
[----:B------:R-:W1:Y:S01]  /*0090*/  LDCU.64 UR4, c[0x0][0x358] ;  /* 0x00006b00ff0477ac */ /* 0x000e620008000a00 */
[----:B------:R-:W-:-:S06]  /*00a0*/  IMAD R3, R0, UR6, R0 ;  /* 0x0000000600037c24 */ /* 0x000fcc000f8e0200 */
[----:B------:R-:W2:Y:S01]  /*00b0*/  LDC.64 R6, c[0x0][0x380] ;  /* 0x0000e000ff067b82 */ /* 0x000ea20000000a00 */
[----:B0-----:R-:W-:-:S06]  /*00c0*/  IMAD.WIDE R4, R3, 0x8, R4 ;  /* 0x0000000803047825 */ /* 0x001fcc00078e0204 */
[----:B-1----:R-:W3:Y:S01]  /*00d0*/  LDG.E.64 R4, desc[UR4][R4.64] ;  /* 0x0000000404047981 */ /* 0x002ee2000c1e1b00 */
[----:B--2---:R-:W-:-:S06]  /*00e0*/  IMAD.WIDE R6, R0, 0x8, R6 ;  /* 0x0000000800067825 */ /* 0x004fcc00078e0206 */
[----:B------:R-:W2:Y:S01]  /*00f0*/  LDG.E.64 R6, desc[UR4][R6.64] ;  /* 0x0000000406067981 */ /* 0x000ea2000c1e1b00 */
[----:B------:R-:W-:Y:S01]  /*0100*/  IMAD.MOV.U32 R2, RZ, RZ, 0x1 ;  /* 0x00000001ff027424 */ /* 0x000fe200078e00ff */
[----:B------:R-:W-:Y:S01]  /*0110*/  BSSY.RECONVERGENT B0, `(.L_x_0) ;  /* 0x0000010000007945 */ /* 0x000fe20003800200 */
[----:B---3--:R-:W0:Y:S01]  /*0120*/  MUFU.RCP64H R3, R5 ;  /* 0x0000000500037308 */ /* 0x008e220000001800 */
[----:B--2---:R-:W-:-:S03]  /*0130*/  FSETP.GEU.AND P1, PT, |R7|, 6.5827683646048100446e-37, PT ;  /* 0x036000000700780b */ /* 0x004fc60003f2e200 */
[----:B0-----:R-:W-:-:S08]  /*0140*/  DFMA R8, -R4, R2, 1 ;  /* 0x3ff000000408742b */ /* 0x001fd00000000102 */
[----:B------:R-:W-:-:S08]  /*0150*/  DFMA R8, R8, R8, R8 ;  /* 0x000000080808722b */ /* 0x000fd00000000008 */
[----:B------:R-:W-:-:S08]  /*0160*/  DFMA R8, R2, R8, R2 ;  /* 0x000000080208722b */ /* 0x000fd00000000002 */
[----:B------:R-:W-:-:S08]  /*0170*/  DFMA R2, -R4, R8, 1 ;  /* 0x3ff000000402742b */ /* 0x000fd00000000108 */
[----:B------:R-:W-:-:S08]  /*0180*/  DFMA R2, R8, R2, R8 ;  /* 0x000000020802722b */ /* 0x000fd00000000008 */
[----:B------:R-:W-:-:S08]  /*0190*/  DMUL R8, R6, R2 ;  /* 0x0000000206087228 */ /* 0x000fd00000000000 */
[----:B------:R-:W-:-:S08]  /*01a0*/  DFMA R10, -R4, R8, R6 ;  /* 0x00000008040a722b */ /* 0x000fd00000000106 */
[----:B------:R-:W-:-:S10]  /*01b0*/  DFMA R2, R2, R10, R8 ;  /* 0x0000000a0202722b */ /* 0x000fd40000000008 */
[----:B------:R-:W-:-:S05]  /*01c0*/  FFMA R8, RZ, R5, R3 ;  /* 0x00000005ff087223 */ /* 0x000fca0000000003 */
[----:B------:R-:W-:-:S13]  /*01d0*/  FSETP.GT.AND P0, PT, |R8|, 1.469367938527859385e-39, PT ;  /* 0x001000000800780b */ /* 0x000fda0003f04200 */
[----:B------:R-:W-:Y:S05]  /*01e0*/  @P0 BRA P1, `(.L_x_1) ;  /* 0x0000000000080947 */ /* 0x000fea0000800000 */
[----:B------:R-:W-:-:S07]  /*01f0*/  MOV R10, 0x210 ;  /* 0x00000210000a7802 */ /* 0x000fce0000000f00 */
[----:B------:R-:W-:Y:S05]  /*0200*/  CALL.REL.NOINC `($__internal_0_$__cuda_sm20_div_rn_f64_full) ;  /* 0x0000000000147944 */ /* 0x000fea0003c00000 */
.L_x_1:
[----:B------:R-:W-:Y:S05]  /*0210*/  BSYNC.RECONVERGENT B0 ;  /* 0x0000000000007941 */ /* 0x000fea0003800200 */
.L_x_0:
[----:B------:R-:W0:Y:S02]  /*0220*/  LDC.64 R4, c[0x0][0x390] ;  /* 0x0000e400ff047b82 */ /* 0x000e240000000a00 */
[----:B0-----:R-:W-:-:S05]  /*0230*/  IMAD.WIDE R4, R0, 0x8, R4 ;  /* 0x0000000800047825 */ /* 0x001fca00078e0204 */
[----:B------:R-:W-:Y:S01]  /*0240*/  STG.E.64 desc[UR4][R4.64], R2 ;  /* 0x0000000204007986 */ /* 0x000fe2000c101b04 */
[----:B------:R-:W-:Y:S05]  /*0250*/  EXIT ;  /* 0x000000000000794d */ /* 0x000fea0003800000 */
        .weak           $__internal_0_$__cuda_sm20_div_rn_f64_full
        .type           $__internal_0_$__cuda_sm20_div_rn_f64_full,@function
        .size           $__internal_0_$__cuda_sm20_div_rn_f64_full,(.L_x_8 - $__internal_0_$__cuda_sm20_div_rn_f64_full)
$__internal_0_$__cuda_sm20_div_rn_f64_full:
[C---:B------:R-:W-:Y:S01]  /*0260*/  FSETP.GEU.AND P0, PT, |R5|.reuse, 1.469367938527859385e-39, PT ;  /* 0x001000000500780b */ /* 0x040fe20003f0e200 */
[----:B------:R-:W-:Y:S01]  /*0270*/  IMAD.MOV.U32 R16, RZ, RZ, 0x1 ;  /* 0x00000001ff107424 */ /* 0x000fe200078e00ff */
[----:B------:R-:W-:Y:S01]  /*0280*/  LOP3.LUT R2, R5, 0x800fffff, RZ, 0xc0, !PT ;  /* 0x800fffff05027812 */ /* 0x000fe200078ec0ff */
[----:B------:R-:W-:Y:S01]  /*0290*/  BSSY.RECONVERGENT B1, `(.L_x_2) ;  /* 0x0000055000017945 */ /* 0x000fe20003800200 */
[C---:B------:R-:W-:Y:S02]  /*02a0*/  FSETP.GEU.AND P2, PT, |R7|.reuse, 1.469367938527859385e-39, PT ;  /* 0x001000000700780b */ /* 0x040fe40003f4e200 */
[----:B------:R-:W-:Y:S01]  /*02b0*/  LOP3.LUT R3, R2, 0x3ff00000, RZ, 0xfc, !PT ;  /* 0x3ff0000002037812 */ /* 0x000fe200078efcff */
[----:B------:R-:W-:Y:S01]  /*02c0*/  IMAD.MOV.U32 R2, RZ, RZ, R4 ;  /* 0x000000ffff027224 */ /* 0x000fe200078e0004 */
[----:B------:R-:W-:Y:S02]  /*02d0*/  LOP3.LUT R11, R7, 0x7ff00000, RZ, 0xc0, !PT ;  /* 0x7ff00000070b7812 */ /* 0x000fe400078ec0ff */
[----:B------:R-:W-:-:S03]  /*02e0*/  LOP3.LUT R14, R5, 0x7ff00000, RZ, 0xc0, !PT ;  /* 0x7ff00000050e7812 */ /* 0x000fc600078ec0ff */
[----:B------:R-:W-:Y:S01]  /*02f0*/  @!P0 DMUL R2, R4, 8.98846567431157953865e+307 ;  /* 0x7fe0000004028828 */ /* 0x000fe20000000000 */
[----:B------:R-:W-:-:S03]  /*0300*/  ISETP.GE.U32.AND P1, PT, R11, R14, PT ;  /* 0x0000000e0b00720c */ /* 0x000fc60003f26070 */
[----:B------:R-:W-:Y:S01]  /*0310*/  @!P2 LOP3.LUT R12, R5, 0x7ff00000, RZ, 0xc0, !PT ;  /* 0x7ff00000050ca812 */ /* 0x000fe200078ec0ff */
[----:B------:R-:W-:Y:S01]  /*0320*/  @!P2 IMAD.MOV.U32 R18, RZ, RZ, RZ ;  /* 0x000000ffff12a224 */ /* 0x000fe200078e00ff */
[----:B------:R-:W0:Y:S02]  /*0330*/  MUFU.RCP64H R17, R3 ;  /* 0x0000000300117308 */ /* 0x000e240000001800 */
[----:B------:R-:W-:Y:S01]  /*0340*/  @!P2 ISETP.GE.U32.AND P3, PT, R11, R12, PT ;  /* 0x0000000c0b00a20c */ /* 0x000fe20003f66070 */
[----:B------:R-:W-:-:S05]  /*0350*/  IMAD.MOV.U32 R12, RZ, RZ, 0x1ca00000 ;  /* 0x1ca00000ff0c7424 */ /* 0x000fca00078e00ff */
[----:B------:R-:W-:-:S04]  /*0360*/  @!P2 SEL R13, R12, 0x63400000, !P3 ;  /* 0x634000000c0da807 */ /* 0x000fc80005800000 */
[----:B------:R-:W-:-:S04]  /*0370*/  @!P2 LOP3.LUT R13, R13, 0x80000000, R7, 0xf8, !PT ;  /* 0x800000000d0da812 */ /* 0x000fc800078ef807 */
[----:B------:R-:W-:Y:S01]  /*0380*/  @!P2 LOP3.LUT R19, R13, 0x100000, RZ, 0xfc, !PT ;  /* 0x001000000d13a812 */ /* 0x000fe200078efcff */
[----:B0-----:R-:W-:-:S08]  /*0390*/  DFMA R8, R16, -R2, 1 ;  /* 0x3ff000001008742b */ /* 0x001fd00000000802 */
[----:B------:R-:W-:-:S08]  /*03a0*/  DFMA R8, R8, R8, R8 ;  /* 0x000000080808722b */ /* 0x000fd00000000008 */
[----:B------:R-:W-:Y:S01]  /*03b0*/  DFMA R16, R16, R8, R16 ;  /* 0x000000081010722b */ /* 0x000fe20000000010 */
[----:B------:R-:W-:Y:S01]  /*03c0*/  SEL R9, R12, 0x63400000, !P1 ;  /* 0x634000000c097807 */ /* 0x000fe20004800000 */
[----:B------:R-:W-:-:S03]  /*03d0*/  IMAD.MOV.U32 R8, RZ, RZ, R6 ;  /* 0x000000ffff087224 */ /* 0x000fc600078e0006 */
[----:B------:R-:W-:-:S03]  /*03e0*/  LOP3.LUT R9, R9, 0x800fffff, R7, 0xf8, !PT ;  /* 0x800fffff09097812 */ /* 0x000fc600078ef807 */
[----:B------:R-:W-:-:S03]  /*03f0*/  DFMA R20, R16, -R2, 1 ;  /* 0x3ff000001014742b */ /* 0x000fc60000000802 */
[----:B------:R-:W-:-:S05]  /*0400*/  @!P2 DFMA R8, R8, 2, -R18 ;  /* 0x400000000808a82b */ /* 0x000fca0000000812 */
[----:B------:R-:W-:Y:S01]  /*0410*/  DFMA R16, R16, R20, R16 ;  /* 0x000000141010722b */ /* 0x000fe20000000010 */
[----:B------:R-:W-:Y:S02]  /*0420*/  IMAD.MOV.U32 R21, RZ, RZ, R11 ;  /* 0x000000ffff157224 */ /* 0x000fe400078e000b */
[----:B------:R-:W-:Y:S01]  /*0430*/  IMAD.MOV.U32 R20, RZ, RZ, R14 ;  /* 0x000000ffff147224 */ /* 0x000fe200078e000e */
[----:B------:R-:W-:Y:S02]  /*0440*/  @!P0 LOP3.LUT R20, R3, 0x7ff00000, RZ, 0xc0, !PT ;  /* 0x7ff0000003148812 */ /* 0x000fe400078ec0ff */
[----:B------:R-:W-:Y:S02]  /*0450*/  @!P2 LOP3.LUT R21, R9, 0x7ff00000, RZ, 0xc0, !PT ;  /* 0x7ff000000915a812 */ /* 0x000fe400078ec0ff */
[----:B------:R-:W-:Y:S01]  /*0460*/  DMUL R18, R16, R8 ;  /* 0x0000000810127228 */ /* 0x000fe20000000000 */
[----:B------:R-:W-:Y:S02]  /*0470*/  VIADD R22, R20, 0xffffffff ;  /* 0xffffffff14167836 */ /* 0x000fe40000000000 */
[----:B------:R-:W-:-:S05]  /*0480*/  VIADD R13, R21, 0xffffffff ;  /* 0xffffffff150d7836 */ /* 0x000fca0000000000 */
[----:B------:R-:W-:Y:S01]  /*0490*/  DFMA R14, R18, -R2, R8 ;  /* 0x80000002120e722b */ /* 0x000fe20000000008 */
[----:B------:R-:W-:-:S04]  /*04a0*/  ISETP.GT.U32.AND P0, PT, R13, 0x7feffffe, PT ;  /* 0x7feffffe0d00780c */ /* 0x000fc80003f04070 */
[----:B------:R-:W-:-:S03]  /*04b0*/  ISETP.GT.U32.OR P0, PT, R22, 0x7feffffe, P0 ;  /* 0x7feffffe1600780c */ /* 0x000fc60000704470 */
[----:B------:R-:W-:-:S10]  /*04c0*/  DFMA R14, R16, R14, R18 ;  /* 0x0000000e100e722b */ /* 0x000fd40000000012 */
[----:B------:R-:W-:Y:S05]  /*04d0*/  @P0 BRA `(.L_x_3) ;  /* 0x00000000006c0947 */ /* 0x000fea0003800000 */
[----:B------:R-:W-:-:S04]  /*04e0*/  LOP3.LUT R16, R5, 0x7ff00000, RZ, 0xc0, !PT ;  /* 0x7ff0000005107812 */ /* 0x000fc800078ec0ff */
[CC--:B------:R-:W-:Y:S02]  /*04f0*/  VIADDMNMX R6, R11.reuse, -R16.reuse, 0xb9600000, !PT ;  /* 0xb96000000b067446 */ /* 0x0c0fe40007800910 */
[----:B------:R-:W-:Y:S02]  /*0500*/  ISETP.GE.U32.AND P0, PT, R11, R16, PT ;  /* 0x000000100b00720c */ /* 0x000fe40003f06070 */
[----:B------:R-:W-:Y:S02]  /*0510*/  VIMNMX R6, PT, PT, R6, 0x46a00000, PT ;  /* 0x46a0000006067848 */ /* 0x000fe40003fe0100 */
[----:B------:R-:W-:-:S05]  /*0520*/  SEL R11, R12, 0x63400000, !P0 ;  /* 0x634000000c0b7807 */ /* 0x000fca0004000000 */
[----:B------:R-:W-:Y:S02]  /*0530*/  IMAD.IADD R11, R6, 0x1, -R11 ;  /* 0x00000001060b7824 */ /* 0x000fe400078e0a0b */
[----:B------:R-:W-:Y:S02]  /*0540*/  IMAD.MOV.U32 R6, RZ, RZ, RZ ;  /* 0x000000ffff067224 */ /* 0x000fe400078e00ff */
[----:B------:R-:W-:-:S06]  /*0550*/  VIADD R7, R11, 0x7fe00000 ;  /* 0x7fe000000b077836 */ /* 0x000fcc0000000000 */
[----:B------:R-:W-:-:S10]  /*0560*/  DMUL R12, R14, R6 ;  /* 0x000000060e0c7228 */ /* 0x000fd40000000000 */
[----:B------:R-:W-:-:S13]  /*0570*/  FSETP.GTU.AND P0, PT, |R13|, 1.469367938527859385e-39, PT ;  /* 0x001000000d00780b */ /* 0x000fda0003f0c200 */
[----:B------:R-:W-:Y:S05]  /*0580*/  @P0 BRA `(.L_x_4) ;  /* 0x0000000000940947 */ /* 0x000fea0003800000 */
[----:B------:R-:W-:Y:S01]  /*0590*/  DFMA R2, R14, -R2, R8 ;  /* 0x800000020e02722b */ /* 0x000fe20000000008 */
[----:B------:R-:W-:-:S09]  /*05a0*/  IMAD.MOV.U32 R6, RZ, RZ, RZ ;  /* 0x000000ffff067224 */ /* 0x000fd200078e00ff */
[C---:B------:R-:W-:Y:S02]  /*05b0*/  FSETP.NEU.AND P0, PT, R3.reuse, RZ, PT ;  /* 0x000000ff0300720b */ /* 0x040fe40003f0d000 */
[----:B------:R-:W-:-:S04]  /*05c0*/  LOP3.LUT R5, R3, 0x80000000, R5, 0x48, !PT ;  /* 0x8000000003057812 */ /* 0x000fc800078e4805 */
[----:B------:R-:W-:-:S07]  /*05d0*/  LOP3.LUT R7, R5, R7, RZ, 0xfc, !PT ;  /* 0x0000000705077212 */ /* 0x000fce00078efcff */
[----:B------:R-:W-:Y:S05]  /*05e0*/  @!P0 BRA `(.L_x_4) ;  /* 0x00000000007c8947 */ /* 0x000fea0003800000 */
[----:B------:R-:W-:Y:S01]  /*05f0*/  IMAD.MOV R3, RZ, RZ, -R11 ;  /* 0x000000ffff037224 */ /* 0x000fe200078e0a0b */
[----:B------:R-:W-:Y:S01]  /*0600*/  DMUL.RP R6, R14, R6 ;  /* 0x000000060e067228 */ /* 0x000fe20000008000 */
[----:B------:R-:W-:Y:S01]  /*0610*/  IMAD.MOV.U32 R2, RZ, RZ, RZ ;  /* 0x000000ffff027224 */ /* 0x000fe200078e00ff */
[----:B------:R-:W-:-:S05]  /*0620*/  IADD3 R11, PT, PT, -R11, -0x43300000, RZ ;  /* 0xbcd000000b0b7810 */ /* 0x000fca0007ffe1ff */
[----:B------:R-:W-:-:S03]  /*0630*/  DFMA R2, R12, -R2, R14 ;  /* 0x800000020c02722b */ /* 0x000fc6000000000e */
[----:B------:R-:W-:-:S07]  /*0640*/  LOP3.LUT R5, R7, R5, RZ, 0x3c, !PT ;  /* 0x0000000507057212 */ /* 0x000fce00078e3cff */
[----:B------:R-:W-:-:S04]  /*0650*/  FSETP.NEU.AND P0, PT, |R3|, R11, PT ;  /* 0x0000000b0300720b */ /* 0x000fc80003f0d200 */
[----:B------:R-:W-:Y:S02]  /*0660*/  FSEL R12, R6, R12, !P0 ;  /* 0x0000000c060c7208 */ /* 0x000fe40004000000 */
[----:B------:R-:W-:Y:S01]  /*0670*/  FSEL R13, R5, R13, !P0 ;  /* 0x0000000d050d7208 */ /* 0x000fe20004000000 */
[----:B------:R-:W-:Y:S06]  /*0680*/  BRA `(.L_x_4) ;  /* 0x0000000000547947 */ /* 0x000fec0003800000 */
.L_x_3:
[----:B------:R-:W-:-:S14]  /*0690*/  DSETP.NAN.AND P0, PT, R6, R6, PT ;  /* 0x000000060600722a */ /* 0x000fdc0003f08000 */
[----:B------:R-:W-:Y:S05]  /*06a0*/  @P0 BRA `(.L_x_5) ;  /* 0x0000000000440947 */ /* 0x000fea0003800000 */
[----:B------:R-:W-:-:S14]  /*06b0*/  DSETP.NAN.AND P0, PT, R4, R4, PT ;  /* 0x000000040400722a */ /* 0x000fdc0003f08000 */
[----:B------:R-:W-:Y:S05]  /*06c0*/  @P0 BRA `(.L_x_6) ;  /* 0x0000000000300947 */ /* 0x000fea0003800000 */
[----:B------:R-:W-:Y:S01]  /*06d0*/  ISETP.NE.AND P0, PT, R21, R20, PT ;  /* 0x000000141500720c */ /* 0x000fe20003f05270 */
[----:B------:R-:W-:Y:S02]  /*06e0*/  IMAD.MOV.U32 R12, RZ, RZ, 0x0 ;  /* 0x00000000ff0c7424 */ /* 0x000fe400078e00ff */
[----:B------:R-:W-:-:S10]  /*06f0*/  IMAD.MOV.U32 R13, RZ, RZ, -0x80000 ;  /* 0xfff80000ff0d7424 */ /* 0x000fd400078e00ff */
[----:B------:R-:W-:Y:S05]  /*0700*/  @!P0 BRA `(.L_x_4) ;  /* 0x0000000000348947 */ /* 0x000fea0003800000 */
[----:B------:R-:W-:Y:S02]  /*0710*/  ISETP.NE.AND P0, PT, R21, 0x7ff00000, PT ;  /* 0x7ff000001500780c */ /* 0x000fe40003f05270 */
[----:B------:R-:W-:Y:S02]  /*0720*/  LOP3.LUT R13, R7, 0x80000000, R5, 0x48, !PT ;  /* 0x80000000070d7812 */ /* 0x000fe400078e4805 */
[----:B------:R-:W-:-:S13]  /*0730*/  ISETP.EQ.OR P0, PT, R20, RZ, !P0 ;  /* 0x000000ff1400720c */ /* 0x000fda0004702670 */
[----:B------:R-:W-:Y:S01]  /*0740*/  @P0 LOP3.LUT R2, R13, 0x7ff00000, RZ, 0xfc, !PT ;  /* 0x7ff000000d020812 */ /* 0x000fe200078efcff */
[----:B------:R-:W-:Y:S02]  /*0750*/  @!P0 IMAD.MOV.U32 R12, RZ, RZ, RZ ;  /* 0x000000ffff0c8224 */ /* 0x000fe400078e00ff */
[----:B------:R-:W-:Y:S02]  /*0760*/  @P0 IMAD.MOV.U32 R12, RZ, RZ, RZ ;  /* 0x000000ffff0c0224 */ /* 0x000fe400078e00ff */
[----:B------:R-:W-:Y:S01]  /*0770*/  @P0 IMAD.MOV.U32 R13, RZ, RZ, R2 ;  /* 0x000000ffff0d0224 */ /* 0x000fe200078e0002 */
[----:B------:R-:W-:Y:S06]  /*0780*/  BRA `(.L_x_4) ;  /* 0x0000000000147947 */ /* 0x000fec0003800000 */
.L_x_6:
[----:B------:R-:W-:Y:S01]  /*0790*/  LOP3.LUT R13, R5, 0x80000, RZ, 0xfc, !PT ;  /* 0x00080000050d7812 */ /* 0x000fe200078efcff */
[----:B------:R-:W-:Y:S01]  /*07a0*/  IMAD.MOV.U32 R12, RZ, RZ, R4 ;  /* 0x000000ffff0c7224 */ /* 0x000fe200078e0004 */
[----:B------:R-:W-:Y:S06]  /*07b0*/  BRA `(.L_x_4) ;  /* 0x0000000000087947 */ /* 0x000fec0003800000 */
.L_x_5:
[----:B------:R-:W-:Y:S01]  /*07c0*/  LOP3.LUT R13, R7, 0x80000, RZ, 0xfc, !PT ;  /* 0x00080000070d7812 */ /* 0x000fe200078efcff */
[----:B------:R-:W-:-:S07]  /*07d0*/  IMAD.MOV.U32 R12, RZ, RZ, R6 ;  /* 0x000000ffff0c7224 */ /* 0x000fce00078e0006 */
.L_x_4:
[----:B------:R-:W-:Y:S05]  /*07e0*/  BSYNC.RECONVERGENT B1 ;  /* 0x0000000000017941 */ /* 0x000fea0003800200 */
.L_x_2:
[----:B------:R-:W-:Y:S02]  /*07f0*/  IMAD.MOV.U32 R11, RZ, RZ, 0x0 ;  /* 0x00000000ff0b7424 */ /* 0x000fe400078e00ff */
[----:B------:R-:W-:Y:S02]  /*0800*/  IMAD.MOV.U32 R2, RZ, RZ, R12 ;  /* 0x000000ffff027224 */ /* 0x000fe400078e000c */
[----:B------:R-:W-:Y:S01]  /*0810*/  IMAD.MOV.U32 R3, RZ, RZ, R13 ;  /* 0x000000ffff037224 */ /* 0x000fe200078e000d */
[----:B------:R-:W-:Y:S06]  /*0820*/  RET.REL.NODEC R10 `(_Z18JacobiPreconditionPdS_S_i) ;  /* 0xfffffff40af47950 */ /* 0x000fec0003c3ffff */
.L_x_7:
[----:B------:R-:W-:-:S00]  /*0830*/  BRA `(.L_x_7) ;  /* 0xfffffffc00fc7947 */ /* 0x000fc0000383ffff */
[----:B------:R-:W-:-:S00]  /*0840*/  NOP ;  /* 0x0000000000007918 */ /* 0x000fc00000000000 */
        /* <DEDUP_REMOVED lines=11> */
.L_x_8:


//--------------------- .nv.shared.reserved.0     --------------------------
	.section	.nv.shared.reserved.0,"aw",@nobits
	.weak		__nv_reservedSMEM_offset_0_alias
	.size		__nv_reservedSMEM_offset_0_alias, 0, 64
	.other		__nv_reservedSMEM_offset_0_alias,@"STO_CUDA_RESERVED_SHARED STV_DEFAULT"
__nv_reservedSMEM_offset_0_alias:
	.zero		0
	.zero		64


//--------------------- .nv.constant0._Z18JacobiPreconditionPdS_S_i --------------------------
	.section	.nv.constant0._Z18JacobiPreconditionPdS_S_i,"a",@progbits
	.sectionflags	@""
	.align	4
.nv.constant0._Z18JacobiPreconditionPdS_S_i:
	.zero		924


//--------------------- SYMBOLS --------------------------

	.type		.nv.reservedSmem.offset0,@object
	.size		.nv.reservedSmem.offset0,0x4
